//
// Generated by NVIDIA NVVM Compiler
//
// Compiler Build ID: CL-36424714
// Cuda compilation tools, release 13.0, V13.0.88
// Based on NVVM 20.0.0
//

.version 9.0
.target sm_100
.address_size 64

	// .globl	_Z13vecadd_kernelPfii
.const .align 4 .b8 Mc[65536];
// _ZZ11scan_kernelPfS_iE10scan_array has been demoted

.visible .entry _Z13vecadd_kernelPfii(
	.param .u64 .ptr .align 1 _Z13vecadd_kernelPfii_param_0,
	.param .u32 _Z13vecadd_kernelPfii_param_1,
	.param .u32 _Z13vecadd_kernelPfii_param_2
)
{
	.reg .pred 	%p<2>;
	.reg .b32 	%r<8>;
	.reg .b32 	%f<4>;
	.reg .b64 	%rd<8>;

	ld.param.u64 	%rd1, [_Z13vecadd_kernelPfii_param_0];
	ld.param.u32 	%r3, [_Z13vecadd_kernelPfii_param_1];
	ld.param.u32 	%r4, [_Z13vecadd_kernelPfii_param_2];
	mov.u32 	%r5, %tid.x;
	mov.u32 	%r1, %ctaid.x;
	mov.u32 	%r6, %ntid.x;
	mad.lo.s32 	%r7, %r1, %r6, %r5;
	add.s32 	%r2, %r7, %r4;
	setp.ge.u32 	%p1, %r2, %r3;
	@%p1 bra 	$L__BB0_2;
	cvta.to.global.u64 	%rd2, %rd1;
	mul.wide.u32 	%rd3, %r2, 4;
	add.s64 	%rd4, %rd2, %rd3;
	ld.global.f32 	%f1, [%rd4];
	mul.wide.u32 	%rd5, %r1, 4;
	mov.u64 	%rd6, Mc;
	add.s64 	%rd7, %rd6, %rd5;
	ld.const.f32 	%f2, [%rd7];
	add.f32 	%f3, %f1, %f2;
	st.global.f32 	[%rd4], %f3;
$L__BB0_2:
	ret;

}
	// .globl	_Z11scan_kernelPfS_i
.visible .entry _Z11scan_kernelPfS_i(
	.param .u64 .ptr .align 1 _Z11scan_kernelPfS_i_param_0,
	.param .u64 .ptr .align 1 _Z11scan_kernelPfS_i_param_1,
	.param .u32 _Z11scan_kernelPfS_i_param_2
)
{
	.reg .pred 	%p<24>;
	.reg .b32 	%r<68>;
	.reg .b32 	%f<62>;
	.reg .b64 	%rd<13>;
	// demoted variable
	.shared .align 4 .b8 _ZZ11scan_kernelPfS_iE10scan_array[4096];
	ld.param.u64 	%rd3, [_Z11scan_kernelPfS_i_param_0];
	ld.param.u64 	%rd4, [_Z11scan_kernelPfS_i_param_1];
	ld.param.u32 	%r9, [_Z11scan_kernelPfS_i_param_2];
	cvta.to.global.u64 	%rd1, %rd3;
	cvta.to.global.u64 	%rd2, %rd4;
	mov.u32 	%r1, %tid.x;
	mov.u32 	%r2, %ntid.x;
	mov.u32 	%r10, %ctaid.x;
	mul.lo.s32 	%r11, %r2, %r10;
	shl.b32 	%r12, %r11, 1;
	add.s32 	%r3, %r12, %r1;
	setp.ge.u32 	%p1, %r3, %r9;
	shl.b32 	%r13, %r1, 2;
	mov.u32 	%r14, _ZZ11scan_kernelPfS_iE10scan_array;
	add.s32 	%r4, %r14, %r13;
	@%p1 bra 	$L__BB1_2;
	mul.wide.u32 	%rd5, %r3, 4;
	add.s64 	%rd6, %rd2, %rd5;
	ld.global.f32 	%f1, [%rd6];
	st.shared.f32 	[%r4], %f1;
	bra.uni 	$L__BB1_3;
$L__BB1_2:
	mov.b32 	%r15, 0;
	st.shared.u32 	[%r4], %r15;
$L__BB1_3:
	add.s32 	%r5, %r3, %r2;
	setp.ge.u32 	%p2, %r5, %r9;
	shl.b32 	%r16, %r2, 2;
	add.s32 	%r6, %r4, %r16;
	@%p2 bra 	$L__BB1_5;
	mul.wide.u32 	%rd7, %r5, 4;
	add.s64 	%rd8, %rd2, %rd7;
	ld.global.f32 	%f2, [%rd8];
	st.shared.f32 	[%r6], %f2;
	bra.uni 	$L__BB1_6;
$L__BB1_5:
	mov.b32 	%r17, 0;
	st.shared.u32 	[%r6], %r17;
$L__BB1_6:
	bar.sync 	0;
	add.s32 	%r7, %r1, 1;
	setp.gt.u32 	%p3, %r1, 511;
	@%p3 bra 	$L__BB1_8;
	shl.b32 	%r18, %r7, 3;
	add.s32 	%r20, %r14, %r18;
	ld.shared.f32 	%f3, [%r20+-8];
	ld.shared.f32 	%f4, [%r20+-4];
	add.f32 	%f5, %f3, %f4;
	st.shared.f32 	[%r20+-4], %f5;
$L__BB1_8:
	bar.sync 	0;
	setp.gt.u32 	%p4, %r1, 255;
	@%p4 bra 	$L__BB1_10;
	shl.b32 	%r21, %r7, 4;
	add.s32 	%r23, %r14, %r21;
	ld.shared.f32 	%f6, [%r23+-12];
	ld.shared.f32 	%f7, [%r23+-4];
	add.f32 	%f8, %f6, %f7;
	st.shared.f32 	[%r23+-4], %f8;
$L__BB1_10:
	bar.sync 	0;
	setp.gt.u32 	%p5, %r1, 127;
	@%p5 bra 	$L__BB1_12;
	shl.b32 	%r24, %r7, 5;
	add.s32 	%r26, %r14, %r24;
	ld.shared.f32 	%f9, [%r26+-20];
	ld.shared.f32 	%f10, [%r26+-4];
	add.f32 	%f11, %f9, %f10;
	st.shared.f32 	[%r26+-4], %f11;
$L__BB1_12:
	bar.sync 	0;
	setp.gt.u32 	%p6, %r1, 63;
	@%p6 bra 	$L__BB1_14;
	shl.b32 	%r27, %r7, 6;
	add.s32 	%r29, %r14, %r27;
	ld.shared.f32 	%f12, [%r29+-36];
	ld.shared.f32 	%f13, [%r29+-4];
	add.f32 	%f14, %f12, %f13;
	st.shared.f32 	[%r29+-4], %f14;
$L__BB1_14:
	bar.sync 	0;
	setp.gt.u32 	%p7, %r1, 31;
	@%p7 bra 	$L__BB1_16;
	shl.b32 	%r30, %r7, 7;
	add.s32 	%r32, %r14, %r30;
	ld.shared.f32 	%f15, [%r32+-68];
	ld.shared.f32 	%f16, [%r32+-4];
	add.f32 	%f17, %f15, %f16;
	st.shared.f32 	[%r32+-4], %f17;
$L__BB1_16:
	bar.sync 	0;
	setp.gt.u32 	%p8, %r1, 15;
	@%p8 bra 	$L__BB1_18;
	shl.b32 	%r33, %r7, 8;
	add.s32 	%r35, %r14, %r33;
	ld.shared.f32 	%f18, [%r35+-132];
	ld.shared.f32 	%f19, [%r35+-4];
	add.f32 	%f20, %f18, %f19;
	st.shared.f32 	[%r35+-4], %f20;
$L__BB1_18:
	bar.sync 	0;
	setp.gt.u32 	%p9, %r1, 7;
	@%p9 bra 	$L__BB1_20;
	shl.b32 	%r36, %r7, 9;
	add.s32 	%r38, %r14, %r36;
	ld.shared.f32 	%f21, [%r38+-260];
	ld.shared.f32 	%f22, [%r38+-4];
	add.f32 	%f23, %f21, %f22;
	st.shared.f32 	[%r38+-4], %f23;
$L__BB1_20:
	bar.sync 	0;
	setp.gt.u32 	%p10, %r1, 3;
	@%p10 bra 	$L__BB1_22;
	shl.b32 	%r39, %r7, 10;
	add.s32 	%r41, %r14, %r39;
	ld.shared.f32 	%f24, [%r41+-516];
	ld.shared.f32 	%f25, [%r41+-4];
	add.f32 	%f26, %f24, %f25;
	st.shared.f32 	[%r41+-4], %f26;
$L__BB1_22:
	bar.sync 	0;
	setp.gt.u32 	%p11, %r1, 1;
	@%p11 bra 	$L__BB1_24;
	shl.b32 	%r42, %r7, 11;
	add.s32 	%r44, %r14, %r42;
	ld.shared.f32 	%f27, [%r44+-1028];
	ld.shared.f32 	%f28, [%r44+-4];
	add.f32 	%f29, %f27, %f28;
	st.shared.f32 	[%r44+-4], %f29;
$L__BB1_24:
	bar.sync 	0;
	setp.ne.s32 	%p12, %r1, 0;
	@%p12 bra 	$L__BB1_26;
	ld.shared.f32 	%f30, [_ZZ11scan_kernelPfS_iE10scan_array+2044];
	ld.shared.f32 	%f31, [_ZZ11scan_kernelPfS_iE10scan_array+4092];
	add.f32 	%f32, %f30, %f31;
	st.shared.f32 	[_ZZ11scan_kernelPfS_iE10scan_array+4092], %f32;
$L__BB1_26:
	setp.ne.s32 	%p13, %r1, 0;
	bar.sync 	0;
	shl.b32 	%r8, %r7, 1;
	@%p13 bra 	$L__BB1_28;
	ld.shared.f32 	%f33, [_ZZ11scan_kernelPfS_iE10scan_array+2044];
	ld.shared.f32 	%f34, [_ZZ11scan_kernelPfS_iE10scan_array+3068];
	add.f32 	%f35, %f33, %f34;
	st.shared.f32 	[_ZZ11scan_kernelPfS_iE10scan_array+3068], %f35;
$L__BB1_28:
	bar.sync 	0;
	setp.gt.u32 	%p14, %r1, 2;
	@%p14 bra 	$L__BB1_30;
	shl.b32 	%r45, %r8, 9;
	add.s32 	%r47, %r14, %r45;
	ld.shared.f32 	%f36, [%r47+-4];
	ld.shared.f32 	%f37, [%r47+508];
	add.f32 	%f38, %f36, %f37;
	st.shared.f32 	[%r47+508], %f38;
$L__BB1_30:
	bar.sync 	0;
	setp.gt.u32 	%p15, %r1, 6;
	@%p15 bra 	$L__BB1_32;
	shl.b32 	%r48, %r8, 8;
	add.s32 	%r50, %r14, %r48;
	ld.shared.f32 	%f39, [%r50+-4];
	ld.shared.f32 	%f40, [%r50+252];
	add.f32 	%f41, %f39, %f40;
	st.shared.f32 	[%r50+252], %f41;
$L__BB1_32:
	bar.sync 	0;
	setp.gt.u32 	%p16, %r1, 14;
	@%p16 bra 	$L__BB1_34;
	shl.b32 	%r51, %r8, 7;
	add.s32 	%r53, %r14, %r51;
	ld.shared.f32 	%f42, [%r53+-4];
	ld.shared.f32 	%f43, [%r53+124];
	add.f32 	%f44, %f42, %f43;
	st.shared.f32 	[%r53+124], %f44;
$L__BB1_34:
	bar.sync 	0;
	setp.gt.u32 	%p17, %r1, 30;
	@%p17 bra 	$L__BB1_36;
	shl.b32 	%r54, %r8, 6;
	add.s32 	%r56, %r14, %r54;
	ld.shared.f32 	%f45, [%r56+-4];
	ld.shared.f32 	%f46, [%r56+60];
	add.f32 	%f47, %f45, %f46;
	st.shared.f32 	[%r56+60], %f47;
$L__BB1_36:
	bar.sync 	0;
	setp.gt.u32 	%p18, %r1, 62;
	@%p18 bra 	$L__BB1_38;
	shl.b32 	%r57, %r8, 5;
	add.s32 	%r59, %r14, %r57;
	ld.shared.f32 	%f48, [%r59+-4];
	ld.shared.f32 	%f49, [%r59+28];
	add.f32 	%f50, %f48, %f49;
	st.shared.f32 	[%r59+28], %f50;
$L__BB1_38:
	bar.sync 	0;
	setp.gt.u32 	%p19, %r1, 126;
	@%p19 bra 	$L__BB1_40;
	shl.b32 	%r60, %r8, 4;
	add.s32 	%r62, %r14, %r60;
	ld.shared.f32 	%f51, [%r62+-4];
	ld.shared.f32 	%f52, [%r62+12];
	add.f32 	%f53, %f51, %f52;
	st.shared.f32 	[%r62+12], %f53;
$L__BB1_40:
	bar.sync 	0;
	setp.gt.u32 	%p20, %r1, 254;
	@%p20 bra 	$L__BB1_42;
	shl.b32 	%r63, %r8, 3;
	add.s32 	%r65, %r14, %r63;
	ld.shared.f32 	%f54, [%r65+-4];
	ld.shared.f32 	%f55, [%r65+4];
	add.f32 	%f56, %f54, %f55;
	st.shared.f32 	[%r65+4], %f56;
$L__BB1_42:
	bar.sync 	0;
	setp.gt.u32 	%p21, %r1, 510;
	@%p21 bra 	$L__BB1_44;
	add.s32 	%r67, %r4, %r13;
	ld.shared.f32 	%f57, [%r67+4];
	ld.shared.f32 	%f58, [%r67+8];
	add.f32 	%f59, %f57, %f58;
	st.shared.f32 	[%r67+8], %f59;
$L__BB1_44:
	setp.ge.u32 	%p22, %r3, %r9;
	bar.sync 	0;
	@%p22 bra 	$L__BB1_46;
	ld.shared.f32 	%f60, [%r4];
	mul.wide.u32 	%rd9, %r3, 4;
	add.s64 	%rd10, %rd1, %rd9;
	st.global.f32 	[%rd10], %f60;
$L__BB1_46:
	setp.ge.u32 	%p23, %r5, %r9;
	@%p23 bra 	$L__BB1_48;
	ld.shared.f32 	%f61, [%r6];
	mul.wide.u32 	%rd11, %r5, 4;
	add.s64 	%rd12, %rd1, %rd11;
	st.global.f32 	[%rd12], %f61;
$L__BB1_48:
	ret;

}


// ===== COMPILED SASS (sm_100) =====

	.target	sm_100

	.elftype	@"ET_EXEC"


//--------------------- .note.nv.tkinfo           --------------------------
	.section	.note.nv.tkinfo,"",@"SHT_NOTE"
	.sectionflags	@"SHF_NOTE_NV_TKINFO"
	.tkinfo
        /*0018*/ 	.word	0x00000002
        /*0030*/ 	.string	""
        /*0030*/ 	.string	"ptxas"
        /*0030*/ 	.string	"Cuda compilation tools, release 13.0, V13.0.88"
        /*0030*/ 	.string	"Build cuda_13.0.r13.0/compiler.36424714_0"
        /*0030*/ 	.string	"-arch sm_100 -m 64 "



//--------------------- .note.nv.cuinfo           --------------------------
	.section	.note.nv.cuinfo,"",@"SHT_NOTE"
	.sectionflags	@"SHF_NOTE_NV_CUINFO"
        /*0018*/ 	.short	0x0002
        /*001a*/ 	.short	0x0064
        /*001c*/ 	.short	0x0082
	.zero		2


//--------------------- .nv.info                  --------------------------
	.section	.nv.info,"",@"SHT_CUDA_INFO"
	.align	4


	//----- nvinfo : EIATTR_REGCOUNT
	.align		4
        /*0000*/ 	.byte	0x04, 0x2f
        /*0002*/ 	.short	(.L_2 - .L_1)
	.align		4
.L_1:
        /*0004*/ 	.word	index@(_Z13vecadd_kernelPfii)
        /*0008*/ 	.word	0x00000008


	//----- nvinfo : EIATTR_FRAME_SIZE
	.align		4
.L_2:
        /*000c*/ 	.byte	0x04, 0x11
        /*000e*/ 	.short	(.L_4 - .L_3)
	.align		4
.L_3:
        /*0010*/ 	.word	index@(_Z13vecadd_kernelPfii)
        /*0014*/ 	.word	0x00000000


	//----- nvinfo : EIATTR_REGCOUNT
	.align		4
.L_4:
        /*0018*/ 	.byte	0x04, 0x2f
        /*001a*/ 	.short	(.L_6 - .L_5)
	.align		4
.L_5:
        /*001c*/ 	.word	index@(_Z11scan_kernelPfS_i)
        /*0020*/ 	.word	0x00000012


	//----- nvinfo : EIATTR_FRAME_SIZE
	.align		4
.L_6:
        /*0024*/ 	.byte	0x04, 0x11
        /*0026*/ 	.short	(.L_8 - .L_7)
	.align		4
.L_7:
        /*0028*/ 	.word	index@(_Z11scan_kernelPfS_i)
        /*002c*/ 	.word	0x00000000


	//----- nvinfo : EIATTR_MIN_STACK_SIZE
	.align		4
.L_8:
        /*0030*/ 	.byte	0x04, 0x12
        /*0032*/ 	.short	(.L_10 - .L_9)
	.align		4
.L_9:
        /*0034*/ 	.word	index@(_Z11scan_kernelPfS_i)
        /*0038*/ 	.word	0x00000000


	//----- nvinfo : EIATTR_MIN_STACK_SIZE
	.align		4
.L_10:
        /*003c*/ 	.byte	0x04, 0x12
        /*003e*/ 	.short	(.L_12 - .L_11)
	.align		4
.L_11:
        /*0040*/ 	.word	index@(_Z13vecadd_kernelPfii)
        /*0044*/ 	.word	0x00000000
.L_12:


//--------------------- .nv.compat                --------------------------
	.section	.nv.compat,"",@"SHT_CUDA_COMPAT_INFO"
	.align	4
        /*0000*/ 	.byte	0x02, 0x09, 0x00, 0x00, 0x02, 0x02, 0x01, 0x00, 0x02, 0x05, 0x05, 0x00, 0x03, 0x07, 0x01, 0x01
        /*0010*/ 	.byte	0x02, 0x03, 0x00, 0x00, 0x02, 0x06, 0x01, 0x00, 0x04, 0x0b, 0x08, 0x00, 0x09, 0x00, 0x00, 0x00
        /*0020*/ 	.byte	0x00, 0x00, 0x00, 0x00


//--------------------- .nv.info._Z11scan_kernelPfS_i --------------------------
	.section	.nv.info._Z11scan_kernelPfS_i,"",@"SHT_CUDA_INFO"
	.sectionflags	@""
	.align	4


	//----- nvinfo : EIATTR_CUDA_API_VERSION
	.align		4
        /*0000*/ 	.byte	0x04, 0x37
        /*0002*/ 	.short	(.L_14 - .L_13)
.L_13:
        /*0004*/ 	.word	0x00000082


	//----- nvinfo : EIATTR_KPARAM_INFO
	.align		4
.L_14:
        /*0008*/ 	.byte	0x04, 0x17
        /*000a*/ 	.short	(.L_16 - .L_15)
.L_15:
        /*000c*/ 	.word	0x00000000
        /*0010*/ 	.short	0x0002
        /*0012*/ 	.short	0x0010
        /*0014*/ 	.byte	0x00, 0xf0, 0x11, 0x00


	//----- nvinfo : EIATTR_KPARAM_INFO
	.align		4
.L_16:
        /*0018*/ 	.byte	0x04, 0x17
        /*001a*/ 	.short	(.L_18 - .L_17)
.L_17:
        /*001c*/ 	.word	0x00000000
        /*0020*/ 	.short	0x0001
        /*0022*/ 	.short	0x0008
        /*0024*/ 	.byte	0x00, 0xf5, 0x21, 0x00


	//----- nvinfo : EIATTR_KPARAM_INFO
	.align		4
.L_18:
        /*0028*/ 	.byte	0x04, 0x17
        /*002a*/ 	.short	(.L_20 - .L_19)
.L_19:
        /*002c*/ 	.word	0x00000000
        /*0030*/ 	.short	0x0000
        /*0032*/ 	.short	0x0000
        /*0034*/ 	.byte	0x00, 0xf5, 0x21, 0x00


	//----- nvinfo : EIATTR_SPARSE_MMA_MASK
	.align		4
.L_20:
        /*0038*/ 	.byte	0x03, 0x50
        /*003a*/ 	.short	0x0000


	//----- nvinfo : EIATTR_MAXREG_COUNT
	.align		4
        /*003c*/ 	.byte	0x03, 0x1b
        /*003e*/ 	.short	0x00ff


	//----- nvinfo : EIATTR_NUM_BARRIERS
	.align		4
        /*0040*/ 	.byte	0x02, 0x4c
        /*0042*/ 	.byte	0x01
	.zero		1


	//----- nvinfo : EIATTR_MERCURY_ISA_VERSION
	.align		4
        /*0044*/ 	.byte	0x03, 0x5f
        /*0046*/ 	.short	0x0101


	//----- nvinfo : EIATTR_VRC_CTA_INIT_COUNT
	.align		4
        /*0048*/ 	.byte	0x02, 0x4a
	.zero		1
	.zero		1


	//----- nvinfo : EIATTR_EXIT_INSTR_OFFSETS
	.align		4
        /*004c*/ 	.byte	0x04, 0x1c
        /*004e*/ 	.short	(.L_22 - .L_21)


	//   ....[0]....
.L_21:
        /*0050*/ 	.word	0x00000a00


	//   ....[1]....
        /*0054*/ 	.word	0x00000a50


	//----- nvinfo : EIATTR_CBANK_PARAM_SIZE
	.align		4
.L_22:
        /*0058*/ 	.byte	0x03, 0x19
        /*005a*/ 	.short	0x0014


	//----- nvinfo : EIATTR_PARAM_CBANK
	.align		4
        /*005c*/ 	.byte	0x04, 0x0a
        /*005e*/ 	.short	(.L_24 - .L_23)
	.align		4
.L_23:
        /*0060*/ 	.word	index@(.nv.constant0._Z11scan_kernelPfS_i)
        /*0064*/ 	.short	0x0380
        /*0066*/ 	.short	0x0014


	//----- nvinfo : EIATTR_SW_WAR
	.align		4
.L_24:
        /*0068*/ 	.byte	0x04, 0x36
        /*006a*/ 	.short	(.L_26 - .L_25)
.L_25:
        /*006c*/ 	.word	0x00000008
.L_26:


//--------------------- .nv.info._Z13vecadd_kernelPfii --------------------------
	.section	.nv.info._Z13vecadd_kernelPfii,"",@"SHT_CUDA_INFO"
	.sectionflags	@""
	.align	4


	//----- nvinfo : EIATTR_CUDA_API_VERSION
	.align		4
        /*0000*/ 	.byte	0x04, 0x37
        /*0002*/ 	.short	(.L_28 - .L_27)
.L_27:
        /*0004*/ 	.word	0x00000082


	//----- nvinfo : EIATTR_KPARAM_INFO
	.align		4
.L_28:
        /*0008*/ 	.byte	0x04, 0x17
        /*000a*/ 	.short	(.L_30 - .L_29)
.L_29:
        /*000c*/ 	.word	0x00000000
        /*0010*/ 	.short	0x0002
        /*0012*/ 	.short	0x000c
        /*0014*/ 	.byte	0x00, 0xf0, 0x11, 0x00


	//----- nvinfo : EIATTR_KPARAM_INFO
	.align		4
.L_30:
        /*0018*/ 	.byte	0x04, 0x17
        /*001a*/ 	.short	(.L_32 - .L_31)
.L_31:
        /*001c*/ 	.word	0x00000000
        /*0020*/ 	.short	0x0001
        /*0022*/ 	.short	0x0008
        /*0024*/ 	.byte	0x00, 0xf0, 0x11, 0x00


	//----- nvinfo : EIATTR_KPARAM_INFO
	.align		4
.L_32:
        /*0028*/ 	.byte	0x04, 0x17
        /*002a*/ 	.short	(.L_34 - .L_33)
.L_33:
        /*002c*/ 	.word	0x00000000
        /*0030*/ 	.short	0x0000
        /*0032*/ 	.short	0x0000
        /*0034*/ 	.byte	0x00, 0xf5, 0x21, 0x00


	//----- nvinfo : EIATTR_SPARSE_MMA_MASK
	.align		4
.L_34:
        /*0038*/ 	.byte	0x03, 0x50
        /*003a*/ 	.short	0x0000


	//----- nvinfo : EIATTR_MAXREG_COUNT
	.align		4
        /*003c*/ 	.byte	0x03, 0x1b
        /*003e*/ 	.short	0x00ff


	//----- nvinfo : EIATTR_MERCURY_ISA_VERSION
	.align		4
        /*0040*/ 	.byte	0x03, 0x5f
        /*0042*/ 	.short	0x0101


	//----- nvinfo : EIATTR_VRC_CTA_INIT_COUNT
	.align		4
        /*0044*/ 	.byte	0x02, 0x4a
	.zero		1
	.zero		1


	//----- nvinfo : EIATTR_EXIT_INSTR_OFFSETS
	.align		4
        /*0048*/ 	.byte	0x04, 0x1c
        /*004a*/ 	.short	(.L_36 - .L_35)


	//   ....[0]....
.L_35:
        /*004c*/ 	.word	0x00000080


	//   ....[1]....
        /*0050*/ 	.word	0x00000110


	//----- nvinfo : EIATTR_CBANK_PARAM_SIZE
	.align		4
.L_36:
        /*0054*/ 	.byte	0x03, 0x19
        /*0056*/ 	.short	0x0010


	//----- nvinfo : EIATTR_PARAM_CBANK
	.align		4
        /*0058*/ 	.byte	0x04, 0x0a
        /*005a*/ 	.short	(.L_38 - .L_37)
	.align		4
.L_37:
        /*005c*/ 	.word	index@(.nv.constant0._Z13vecadd_kernelPfii)
        /*0060*/ 	.short	0x0380
        /*0062*/ 	.short	0x0010


	//----- nvinfo : EIATTR_SW_WAR
	.align		4
.L_38:
        /*0064*/ 	.byte	0x04, 0x36
        /*0066*/ 	.short	(.L_40 - .L_39)
.L_39:
        /*0068*/ 	.word	0x00000008
.L_40:


//--------------------- .nv.callgraph             --------------------------
	.section	.nv.callgraph,"",@"SHT_CUDA_CALLGRAPH"
	.align	4
	.sectionentsize	8
	.align		4
        /*0000*/ 	.word	0x00000000
	.align		4
        /*0004*/ 	.word	0xffffffff
	.align		4
        /*0008*/ 	.word	0x00000000
	.align		4
        /*000c*/ 	.word	0xfffffffe
	.align		4
        /*0010*/ 	.word	0x00000000
	.align		4
        /*0014*/ 	.word	0xfffffffd
	.align		4
        /*0018*/ 	.word	0x00000000
	.align		4
        /*001c*/ 	.word	0xfffffffc


//--------------------- .nv.constant3             --------------------------
	.section	.nv.constant3,"a",@progbits
	.align	4
.nv.constant3:
	.type		Mc,@object
	.size		Mc,(.L_0 - Mc)
Mc:
	.zero		65536
.L_0:


//--------------------- .text._Z11scan_kernelPfS_i --------------------------
	.section	.text._Z11scan_kernelPfS_i,"ax",@progbits
	.align	128
        .global         _Z11scan_kernelPfS_i
        .type           _Z11scan_kernelPfS_i,@function
        .size           _Z11scan_kernelPfS_i,(.L_x_2 - _Z11scan_kernelPfS_i)
        .other          _Z11scan_kernelPfS_i,@"STO_CUDA_ENTRY STV_DEFAULT"
_Z11scan_kernelPfS_i:
.text._Z11scan_kernelPfS_i:
[----:B------:R-:W-:Y:S01]  /*0000*/  LDC R1, c[0x0][0x37c] ;  /* 0x0000df00ff017b82 */ /* 0x000fe20000000800 */
[----:B------:R-:W0:Y:S07]  /*0010*/  S2R R3, SR_TID.X ;  /* 0x0000000000037919 */ /* 0x000e2e0000002100 */
[----:B------:R-:W1:Y:S01]  /*0020*/  S2UR UR4, SR_CTAID.X ;  /* 0x00000000000479c3 */ /* 0x000e620000002500 */
[----:B------:R-:W2:Y:S01]  /*0030*/  LDCU UR5, c[0x0][0x390] ;  /* 0x00007200ff0577ac */ /* 0x000ea20008000800 */
[----:B------:R-:W3:Y:S06]  /*0040*/  LDCU.64 UR6, c[0x0][0x358] ;  /* 0x00006b00ff0677ac */ /* 0x000eec0008000a00 */
[----:B------:R-:W1:Y:S02]  /*0050*/  LDC R5, c[0x0][0x360] ;  /* 0x0000d800ff057b82 */ /* 0x000e640000000800 */
[----:B-1----:R-:W-:-:S04]  /*0060*/  IMAD R2, R5, UR4, RZ ;  /* 0x0000000405027c24 */ /* 0x002fc8000f8e02ff */
[----:B0-----:R-:W-:-:S04]  /*0070*/  IMAD R2, R2, 0x2, R3 ;  /* 0x0000000202027824 */ /* 0x001fc800078e0203 */
[C---:B------:R-:W-:Y:S01]  /*0080*/  IMAD.IADD R0, R2.reuse, 0x1, R5 ;  /* 0x0000000102007824 */ /* 0x040fe200078e0205 */
[----:B--2---:R-:W-:-:S04]  /*0090*/  ISETP.GE.U32.AND P1, PT, R2, UR5, PT ;  /* 0x0000000502007c0c */ /* 0x004fc8000bf26070 */
[----:B------:R-:W-:-:S09]  /*00a0*/  ISETP.GE.U32.AND P0, PT, R0, UR5, PT ;  /* 0x0000000500007c0c */ /* 0x000fd2000bf06070 */
[----:B------:R-:W0:Y:S08]  /*00b0*/  @!P1 LDC.64 R8, c[0x0][0x388] ;  /* 0x0000e200ff089b82 */ /* 0x000e300000000a00 */
[----:B------:R-:W1:Y:S01]  /*00c0*/  @!P0 LDC.64 R10, c[0x0][0x388] ;  /* 0x0000e200ff0a8b82 */ /* 0x000e620000000a00 */
[----:B0-----:R-:W-:-:S06]  /*00d0*/  @!P1 IMAD.WIDE.U32 R8, R2, 0x4, R8 ;  /* 0x0000000402089825 */ /* 0x001fcc00078e0008 */
[----:B---3--:R-:W2:Y:S01]  /*00e0*/  @!P1 LDG.E R9, desc[UR6][R8.64] ;  /* 0x0000000608099981 */ /* 0x008ea2000c1e1900 */
[----:B-1----:R-:W-:-:S06]  /*00f0*/  @!P0 IMAD.WIDE.U32 R10, R0, 0x4, R10 ;  /* 0x00000004000a8825 */ /* 0x002fcc00078e000a */
[----:B------:R0:W3:Y:S01]  /*0100*/  @!P0 LDG.E R11, desc[UR6][R10.64] ;  /* 0x000000060a0b8981 */ /* 0x0000e2000c1e1900 */
[----:B------:R-:W1:Y:S01]  /*0110*/  S2UR UR5, SR_CgaCtaId ;  /* 0x00000000000579c3 */ /* 0x000e620000008800 */
[----:B------:R-:W-:Y:S02]  /*0120*/  UMOV UR4, 0x400 ;  /* 0x0000040000047882 */ /* 0x000fe40000000000 */
[----:B-1----:R-:W-:-:S06]  /*0130*/  ULEA UR4, UR5, UR4, 0x18 ;  /* 0x0000000405047291 */ /* 0x002fcc000f8ec0ff */
[----:B------:R-:W-:-:S05]  /*0140*/  LEA R6, R3, UR4, 0x2 ;  /* 0x0000000403067c11 */ /* 0x000fca000f8e10ff */
[----:B------:R-:W-:Y:S01]  /*0150*/  IMAD R4, R5, 0x4, R6 ;  /* 0x0000000405047824 */ /* 0x000fe200078e0206 */
[----:B------:R-:W-:-:S13]  /*0160*/  ISETP.GT.U32.AND P2, PT, R3, 0x1ff, PT ;  /* 0x000001ff0300780c */ /* 0x000fda0003f44070 */
[C---:B------:R-:W-:Y:S02]  /*0170*/  @!P2 LEA R15, R3.reuse, UR4, 0x3 ;  /* 0x00000004030fac11 */ /* 0x040fe4000f8e18ff */
[----:B------:R-:W-:-:S13]  /*0180*/  ISETP.GT.U32.AND P3, PT, R3, 0xff, PT ;  /* 0x000000ff0300780c */ /* 0x000fda0003f64070 */
[----:B0-----:R-:W-:Y:S01]  /*0190*/  @!P3 LEA R10, R3, UR4, 0x4 ;  /* 0x00000004030abc11 */ /* 0x001fe2000f8e20ff */
[----:B--2---:R-:W-:Y:S04]  /*01a0*/  @!P1 STS [R6], R9 ;  /* 0x0000000906009388 */ /* 0x004fe80000000800 */
[----:B------:R-:W-:Y:S04]  /*01b0*/  @P1 STS [R6], RZ ;  /* 0x000000ff06001388 */ /* 0x000fe80000000800 */
[----:B---3--:R-:W-:Y:S04]  /*01c0*/  @!P0 STS [R4], R11 ;  /* 0x0000000b04008388 */ /* 0x008fe80000000800 */
[----:B------:R-:W-:Y:S01]  /*01d0*/  @P0 STS [R4], RZ ;  /* 0x000000ff04000388 */ /* 0x000fe20000000800 */
[----:B------:R-:W-:Y:S06]  /*01e0*/  BAR.SYNC.DEFER_BLOCKING 0x0 ;  /* 0x0000000000007b1d */ /* 0x000fec0000010000 */
[----:B------:R-:W0:Y:S02]  /*01f0*/  @!P2 LDS.64 R12, [R15] ;  /* 0x000000000f0ca984 */ /* 0x000e240000000a00 */
[----:B0-----:R-:W-:-:S05]  /*0200*/  @!P2 FADD R12, R12, R13 ;  /* 0x0000000d0c0ca221 */ /* 0x001fca0000000000 */
[----:B------:R-:W-:Y:S01]  /*0210*/  @!P2 STS [R15+0x4], R12 ;  /* 0x0000040c0f00a388 */ /* 0x000fe20000000800 */
[----:B------:R-:W-:Y:S06]  /*0220*/  BAR.SYNC.DEFER_BLOCKING 0x0 ;  /* 0x0000000000007b1d */ /* 0x000fec0000010000 */
[----:B------:R-:W-:Y:S04]  /*0230*/  @!P3 LDS R5, [R10+0x4] ;  /* 0x000004000a05b984 */ /* 0x000fe80000000800 */
[----:B------:R-:W0:Y:S01]  /*0240*/  @!P3 LDS R8, [R10+0xc] ;  /* 0x00000c000a08b984 */ /* 0x000e220000000800 */
[----:B------:R-:W-:-:S13]  /*0250*/  ISETP.GT.U32.AND P2, PT, R3, 0x7f, PT ;  /* 0x0000007f0300780c */ /* 0x000fda0003f44070 */
[----:B------:R-:W-:Y:S01]  /*0260*/  @!P2 LEA R14, R3, UR4, 0x5 ;  /* 0x00000004030eac11 */ /* 0x000fe2000f8e28ff */
        /* <DEDUP_REMOVED lines=47> */
[----:B------:R-:W-:Y:S01]  /*0560*/  ISETP.NE.AND P3, PT, R3, RZ, PT ;  /* 0x000000ff0300720c */ /* 0x000fe20003f65270 */
[----:B0-----:R-:W-:-:S05]  /*0570*/  @!P2 FADD R7, R7, R10 ;  /* 0x0000000a0707a221 */ /* 0x001fca0000000000 */
[----:B------:R-:W-:Y:S01]  /*0580*/  @!P2 STS [R14+0x7fc], R7 ;  /* 0x0007fc070e00a388 */ /* 0x000fe20000000800 */
[----:B------:R-:W-:Y:S06]  /*0590*/  BAR.SYNC.DEFER_BLOCKING 0x0 ;  /* 0x0000000000007b1d */ /* 0x000fec0000010000 */
[----:B------:R-:W-:Y:S04]  /*05a0*/  @!P3 LDS R8, [UR4+0x7fc] ;  /* 0x0007fc04ff08b984 */ /* 0x000fe80008000800 */
[----:B------:R-:W0:Y:S02]  /*05b0*/  @!P3 LDS R9, [UR4+0xffc] ;  /* 0x000ffc04ff09b984 */ /* 0x000e240008000800 */
[----:B0-----:R-:W-:-:S05]  /*05c0*/  @!P3 FADD R8, R8, R9 ;  /* 0x000000090808b221 */ /* 0x001fca0000000000 */
[----:B------:R-:W-:Y:S01]  /*05d0*/  @!P3 STS [UR4+0xffc], R8 ;  /* 0x000ffc08ff00b988 */ /* 0x000fe20008000804 */
[----:B------:R-:W-:Y:S06]  /*05e0*/  BAR.SYNC.DEFER_BLOCKING 0x0 ;  /* 0x0000000000007b1d */ /* 0x000fec0000010000 */
[----:B------:R-:W-:Y:S04]  /*05f0*/  @!P3 LDS R5, [UR4+0x7fc] ;  /* 0x0007fc04ff05b984 */ /* 0x000fe80008000800 */
[----:B------:R-:W0:Y:S01]  /*0600*/  @!P3 LDS R10, [UR4+0xbfc] ;  /* 0x000bfc04ff0ab984 */ /* 0x000e220008000800 */
[----:B------:R-:W-:-:S13]  /*0610*/  ISETP.GT.U32.AND P2, PT, R3, 0x2, PT ;  /* 0x000000020300780c */ /* 0x000fda0003f44070 */
[----:B------:R-:W-:Y:S01]  /*0620*/  @!P2 LEA R12, R3, UR4, 0xa ;  /* 0x00000004030cac11 */ /* 0x000fe2000f8e50ff */
[----:B0-----:R-:W-:-:S05]  /*0630*/  @!P3 FADD R5, R5, R10 ;  /* 0x0000000a0505b221 */ /* 0x001fca0000000000 */
[----:B------:R-:W-:Y:S01]  /*0640*/  @!P3 STS [UR4+0xbfc], R5 ;  /* 0x000bfc05ff00b988 */ /* 0x000fe20008000804 */
        /* <DEDUP_REMOVED lines=45> */
[----:B------:R-:W-:Y:S01]  /*0920*/  ISETP.GT.U32.AND P3, PT, R3, 0x1fe, PT ;  /* 0x000001fe0300780c */ /* 0x000fe20003f64070 */
[----:B0-----:R-:W-:-:S05]  /*0930*/  @!P2 FADD R7, R7, R10 ;  /* 0x0000000a0707a221 */ /* 0x001fca0000000000 */
[----:B------:R-:W-:Y:S07]  /*0940*/  @!P2 STS [R12+0x14], R7 ;  /* 0x000014070c00a388 */ /* 0x000fee0000000800 */
[----:B------:R-:W-:Y:S01]  /*0950*/  @!P3 IMAD R10, R3, 0x4, R6 ;  /* 0x00000004030ab824 */ /* 0x000fe200078e0206 */
[----:B------:R-:W-:Y:S06]  /*0960*/  BAR.SYNC.DEFER_BLOCKING 0x0 ;  /* 0x0000000000007b1d */ /* 0x000fec0000010000 */
[----:B------:R-:W-:Y:S04]  /*0970*/  @!P3 LDS R3, [R10+0x4] ;  /* 0x000004000a03b984 */ /* 0x000fe80000000800 */
[----:B------:R-:W0:Y:S02]  /*0980*/  @!P3 LDS R8, [R10+0x8] ;  /* 0x000008000a08b984 */ /* 0x000e240000000800 */
[----:B0-----:R-:W-:-:S02]  /*0990*/  @!P3 FADD R5, R3, R8 ;  /* 0x000000080305b221 */ /* 0x001fc40000000000 */
[----:B------:R-:W0:Y:S03]  /*09a0*/  @!P1 LDC.64 R8, c[0x0][0x380] ;  /* 0x0000e000ff089b82 */ /* 0x000e260000000a00 */
[----:B------:R-:W-:Y:S05]  /*09b0*/  @!P3 STS [R10+0x8], R5 ;  /* 0x000008050a00b388 */ /* 0x000fea0000000800 */
[----:B------:R-:W-:Y:S06]  /*09c0*/  BAR.SYNC.DEFER_BLOCKING 0x0 ;  /* 0x0000000000007b1d */ /* 0x000fec0000010000 */
[----:B------:R-:W1:Y:S01]  /*09d0*/  @!P1 LDS R11, [R6] ;  /* 0x00000000060b9984 */ /* 0x000e620000000800 */
[----:B0-----:R-:W-:-:S05]  /*09e0*/  @!P1 IMAD.WIDE.U32 R2, R2, 0x4, R8 ;  /* 0x0000000402029825 */ /* 0x001fca00078e0008 */
[----:B-1----:R0:W-:Y:S01]  /*09f0*/  @!P1 STG.E desc[UR6][R2.64], R11 ;  /* 0x0000000b02009986 */ /* 0x0021e2000c101906 */
[----:B------:R-:W-:Y:S05]  /*0a00*/  @P0 EXIT ;  /* 0x000000000000094d */ /* 0x000fea0003800000 */
[----:B------:R-:W1:Y:S01]  /*0a10*/  LDS R5, [R4] ;  /* 0x0000000004057984 */ /* 0x000e620000000800 */
[----:B0-----:R-:W0:Y:S02]  /*0a20*/  LDC.64 R2, c[0x0][0x380] ;  /* 0x0000e000ff027b82 */ /* 0x001e240000000a00 */
[----:B0-----:R-:W-:-:S05]  /*0a30*/  IMAD.WIDE.U32 R2, R0, 0x4, R2 ;  /* 0x0000000400027825 */ /* 0x001fca00078e0002 */
[----:B-1----:R-:W-:Y:S01]  /*0a40*/  STG.E desc[UR6][R2.64], R5 ;  /* 0x0000000502007986 */ /* 0x002fe2000c101906 */
[----:B------:R-:W-:Y:S05]  /*0a50*/  EXIT ;  /* 0x000000000000794d */ /* 0x000fea0003800000 */
.L_x_0:
[----:B------:R-:W-:-:S00]  /*0a60*/  BRA `(.L_x_0) ;  /* 0xfffffffc00fc7947 */ /* 0x000fc0000383ffff */
[----:B------:R-:W-:-:S00]  /*0a70*/  NOP ;  /* 0x0000000000007918 */ /* 0x000fc00000000000 */
        /* <DEDUP_REMOVED lines=8> */
.L_x_2:


//--------------------- .text._Z13vecadd_kernelPfii --------------------------
	.section	.text._Z13vecadd_kernelPfii,"ax",@progbits
	.align	128
        .global         _Z13vecadd_kernelPfii
        .type           _Z13vecadd_kernelPfii,@function
        .size           _Z13vecadd_kernelPfii,(.L_x_3 - _Z13vecadd_kernelPfii)
        .other          _Z13vecadd_kernelPfii,@"STO_CUDA_ENTRY STV_DEFAULT"
_Z13vecadd_kernelPfii:
.text._Z13vecadd_kernelPfii:
[----:B------:R-:W-:Y:S01]  /*0000*/  LDC R1, c[0x0][0x37c] ;  /* 0x0000df00ff017b82 */ /* 0x000fe20000000800 */
[----:B------:R-:W0:Y:S07]  /*0010*/  S2R R0, SR_TID.X ;  /* 0x0000000000007919 */ /* 0x000e2e0000002100 */
[----:B------:R-:W0:Y:S01]  /*0020*/  S2UR UR5, SR_CTAID.X ;  /* 0x00000000000579c3 */ /* 0x000e220000002500 */
[----:B------:R-:W1:Y:S07]  /*0030*/  LDCU.64 UR6, c[0x0][0x388] ;  /* 0x00007100ff0677ac */ /* 0x000e6e0008000a00 */
[----:B------:R-:W0:Y:S02]  /*0040*/  LDC R3, c[0x0][0x360] ;  /* 0x0000d800ff037b82 */ /* 0x000e240000000800 */
[----:B0-----:R-:W-:-:S05]  /*0050*/  IMAD R0, R3, UR5, R0 ;  /* 0x0000000503007c24 */ /* 0x001fca000f8e0200 */
[----:B-1----:R-:W-:-:S04]  /*0060*/  IADD3 R5, PT, PT, R0, UR7, RZ ;  /* 0x0000000700057c10 */ /* 0x002fc8000fffe0ff */
[----:B------:R-:W-:-:S13]  /*0070*/  ISETP.GE.U32.AND P0, PT, R5, UR6, PT ;  /* 0x0000000605007c0c */ /* 0x000fda000bf06070 */
[----:B------:R-:W-:Y:S05]  /*0080*/  @P0 EXIT ;  /* 0x000000000000094d */ /* 0x000fea0003800000 */
[----:B------:R-:W0:Y:S01]  /*0090*/  LDC.64 R2, c[0x0][0x380] ;  /* 0x0000e000ff027b82 */ /* 0x000e220000000a00 */
[----:B------:R-:W1:Y:S01]  /*00a0*/  LDCU.64 UR6, c[0x0][0x358] ;  /* 0x00006b00ff0677ac */ /* 0x000e620008000a00 */
[----:B0-----:R-:W-:-:S05]  /*00b0*/  IMAD.WIDE.U32 R2, R5, 0x4, R2 ;  /* 0x0000000405027825 */ /* 0x001fca00078e0002 */
[----:B-1----:R-:W2:Y:S01]  /*00c0*/  LDG.E R0, desc[UR6][R2.64] ;  /* 0x0000000602007981 */ /* 0x002ea2000c1e1900 */
[----:B------:R-:W-:-:S12]  /*00d0*/  USHF.L.U32 UR4, UR5, 0x2, URZ ;  /* 0x0000000205047899 */ /* 0x000fd800080006ff */
[----:B------:R-:W2:Y:S02]  /*00e0*/  LDCU UR4, c[0x3][UR4] ;  /* 0x00c00000040477ac */ /* 0x000ea40008000800 */
[----:B--2---:R-:W-:-:S05]  /*00f0*/  FADD R5, R0, UR4 ;  /* 0x0000000400057e21 */ /* 0x004fca0008000000 */
[----:B------:R-:W-:Y:S01]  /*0100*/  STG.E desc[UR6][R2.64], R5 ;  /* 0x0000000502007986 */ /* 0x000fe2000c101906 */
[----:B------:R-:W-:Y:S05]  /*0110*/  EXIT ;  /* 0x000000000000794d */ /* 0x000fea0003800000 */
.L_x_1:
        /* <DEDUP_REMOVED lines=14> */
.L_x_3:


//--------------------- .nv.shared._Z11scan_kernelPfS_i --------------------------
	.section	.nv.shared._Z11scan_kernelPfS_i,"aw",@nobits
	.sectionflags	@""
	.align	4
.nv.shared._Z11scan_kernelPfS_i:
	.zero		5120


//--------------------- .nv.shared.reserved.0     --------------------------
	.section	.nv.shared.reserved.0,"aw",@nobits
	.weak		__nv_reservedSMEM_offset_0_alias
	.size		__nv_reservedSMEM_offset_0_alias, 0, 64
	.other		__nv_reservedSMEM_offset_0_alias,@"STO_CUDA_RESERVED_SHARED STV_DEFAULT"
__nv_reservedSMEM_offset_0_alias:
	.zero		0
	.zero		64


//--------------------- .nv.constant0._Z11scan_kernelPfS_i --------------------------
	.section	.nv.constant0._Z11scan_kernelPfS_i,"a",@progbits
	.sectionflags	@""
	.align	4
.nv.constant0._Z11scan_kernelPfS_i:
	.zero		916


//--------------------- .nv.constant0._Z13vecadd_kernelPfii --------------------------
	.section	.nv.constant0._Z13vecadd_kernelPfii,"a",@progbits
	.sectionflags	@""
	.align	4
.nv.constant0._Z13vecadd_kernelPfii:
	.zero		912


//--------------------- SYMBOLS --------------------------

	.type		.nv.reservedSmem.offset0,@object
	.size		.nv.reservedSmem.offset0,0x4
	.type		.nv.reservedSmem.cap,@object
	.size		.nv.reservedSmem.cap,0x4
